	.headerflags	@"EF_CUDA_TEXMODE_UNIFIED EF_CUDA_64BIT_ADDRESS EF_CUDA_ACCELERATORS EF_CUDA_SM90 EF_CUDA_VIRTUAL_SM(EF_CUDA_SM90)"
	.elftype	@"ET_EXEC"


//--------------------- .nv.info                  --------------------------
	.section	.nv.info,"",@"SHT_CUDA_INFO"
	.align	4


	//----- nvinfo : EIATTR_REGCOUNT
	.align		4
        /*0000*/ 	.byte	0x04, 0x2f
        /*0002*/ 	.short	(.L_3 - .L_2)
	.align		4
.L_2:
        /*0004*/ 	.word	index@(triton_poi_fused__native_batch_norm_legit_no_training_convolution_7)
        /*0008*/ 	.word	0x0000001a


	//----- nvinfo : EIATTR_MIN_STACK_SIZE
	.align		4
.L_3:
        /*000c*/ 	.byte	0x04, 0x12
        /*000e*/ 	.short	(.L_5 - .L_4)
	.align		4
.L_4:
        /*0010*/ 	.word	index@(triton_poi_fused__native_batch_norm_legit_no_training_convolution_7)
        /*0014*/ 	.word	0x00000000


	//----- nvinfo : EIATTR_FRAME_SIZE
	.align		4
.L_5:
        /*0018*/ 	.byte	0x04, 0x11
        /*001a*/ 	.short	(.L_7 - .L_6)
	.align		4
.L_6:
        /*001c*/ 	.word	index@(triton_poi_fused__native_batch_norm_legit_no_training_convolution_7)
        /*0020*/ 	.word	0x00000000


	//----- nvinfo : EIATTR_MIN_STACK_SIZE
	.align		4
.L_7:
        /*0024*/ 	.byte	0x04, 0x12
        /*0026*/ 	.short	(.L_9 - .L_8)
	.align		4
.L_8:
        /*0028*/ 	.word	index@(triton_poi_fused__native_batch_norm_legit_no_training_convolution_7)
        /*002c*/ 	.word	0x00000000
.L_9:


//--------------------- .nv.info.triton_poi_fused__native_batch_norm_legit_no_training_convolution_7 --------------------------
	.section	.nv.info.triton_poi_fused__native_batch_norm_legit_no_training_convolution_7,"",@"SHT_CUDA_INFO"
	.sectionflags	@""
	.align	4


	//----- nvinfo : EIATTR_CUDA_API_VERSION
	.align		4
        /*0000*/ 	.byte	0x04, 0x37
        /*0002*/ 	.short	(.L_11 - .L_10)
.L_10:
        /*0004*/ 	.word	0x0000007c


	//----- nvinfo : EIATTR_KPARAM_INFO
	.align		4
.L_11:
        /*0008*/ 	.byte	0x04, 0x17
        /*000a*/ 	.short	(.L_13 - .L_12)
.L_12:
        /*000c*/ 	.word	0x00000000
        /*0010*/ 	.short	0x0007
        /*0012*/ 	.short	0x0038
        /*0014*/ 	.byte	0x00, 0xf0, 0x11, 0x00


	//----- nvinfo : EIATTR_KPARAM_INFO
	.align		4
.L_13:
        /*0018*/ 	.byte	0x04, 0x17
        /*001a*/ 	.short	(.L_15 - .L_14)
.L_14:
        /*001c*/ 	.word	0x00000000
        /*0020*/ 	.short	0x0006
        /*0022*/ 	.short	0x0030
        /*0024*/ 	.byte	0x00, 0xf4, 0x21, 0x00


	//----- nvinfo : EIATTR_KPARAM_INFO
	.align		4
.L_15:
        /*0028*/ 	.byte	0x04, 0x17
        /*002a*/ 	.short	(.L_17 - .L_16)
.L_16:
        /*002c*/ 	.word	0x00000000
        /*0030*/ 	.short	0x0005
        /*0032*/ 	.short	0x0028
        /*0034*/ 	.byte	0x00, 0xf4, 0x21, 0x00


	//----- nvinfo : EIATTR_KPARAM_INFO
	.align		4
.L_17:
        /*0038*/ 	.byte	0x04, 0x17
        /*003a*/ 	.short	(.L_19 - .L_18)
.L_18:
        /*003c*/ 	.word	0x00000000
        /*0040*/ 	.short	0x0004
        /*0042*/ 	.short	0x0020
        /*0044*/ 	.byte	0x00, 0xf4, 0x21, 0x00


	//----- nvinfo : EIATTR_KPARAM_INFO
	.align		4
.L_19:
        /*0048*/ 	.byte	0x04, 0x17
        /*004a*/ 	.short	(.L_21 - .L_20)
.L_20:
        /*004c*/ 	.word	0x00000000
        /*0050*/ 	.short	0x0003
        /*0052*/ 	.short	0x0018
        /*0054*/ 	.byte	0x00, 0xf4, 0x21, 0x00


	//----- nvinfo : EIATTR_KPARAM_INFO
	.align		4
.L_21:
        /*0058*/ 	.byte	0x04, 0x17
        /*005a*/ 	.short	(.L_23 - .L_22)
.L_22:
        /*005c*/ 	.word	0x00000000
        /*0060*/ 	.short	0x0002
        /*0062*/ 	.short	0x0010
        /*0064*/ 	.byte	0x00, 0xf4, 0x21, 0x00


	//----- nvinfo : EIATTR_KPARAM_INFO
	.align		4
.L_23:
        /*0068*/ 	.byte	0x04, 0x17
        /*006a*/ 	.short	(.L_25 - .L_24)
.L_24:
        /*006c*/ 	.word	0x00000000
        /*0070*/ 	.short	0x0001
        /*0072*/ 	.short	0x0008
        /*0074*/ 	.byte	0x00, 0xf4, 0x21, 0x00


	//----- nvinfo : EIATTR_KPARAM_INFO
	.align		4
.L_25:
        /*0078*/ 	.byte	0x04, 0x17
        /*007a*/ 	.short	(.L_27 - .L_26)
.L_26:
        /*007c*/ 	.word	0x00000000
        /*0080*/ 	.short	0x0000
        /*0082*/ 	.short	0x0000
        /*0084*/ 	.byte	0x00, 0xf4, 0x21, 0x00


	//----- nvinfo : EIATTR_SPARSE_MMA_MASK
	.align		4
.L_27:
        /*0088*/ 	.byte	0x03, 0x50
        /*008a*/ 	.short	0x0000


	//----- nvinfo : EIATTR_MAXREG_COUNT
	.align		4
        /*008c*/ 	.byte	0x03, 0x1b
        /*008e*/ 	.short	0x00ff


	//----- nvinfo : EIATTR_EXIT_INSTR_OFFSETS
	.align		4
        /*0090*/ 	.byte	0x04, 0x1c
        /*0092*/ 	.short	(.L_29 - .L_28)


	//   ....[0]....
.L_28:
        /*0094*/ 	.word	0x000004c0


	//   ....[1]....
        /*0098*/ 	.word	0x000004e0


	//----- nvinfo : EIATTR_REQNTID
	.align		4
.L_29:
        /*009c*/ 	.byte	0x04, 0x10
        /*009e*/ 	.short	(.L_31 - .L_30)
.L_30:
        /*00a0*/ 	.word	0x00000080
        /*00a4*/ 	.word	0x00000001
        /*00a8*/ 	.word	0x00000001


	//----- nvinfo : EIATTR_CBANK_PARAM_SIZE
	.align		4
.L_31:
        /*00ac*/ 	.byte	0x03, 0x19
        /*00ae*/ 	.short	0x003c


	//----- nvinfo : EIATTR_PARAM_CBANK
	.align		4
        /*00b0*/ 	.byte	0x04, 0x0a
        /*00b2*/ 	.short	(.L_33 - .L_32)
	.align		4
.L_32:
        /*00b4*/ 	.word	index@(.nv.constant0.triton_poi_fused__native_batch_norm_legit_no_training_convolution_7)
        /*00b8*/ 	.short	0x0210
        /*00ba*/ 	.short	0x003c


	//----- nvinfo : EIATTR_SW_WAR
	.align		4
.L_33:
        /*00bc*/ 	.byte	0x04, 0x36
        /*00be*/ 	.short	(.L_35 - .L_34)
.L_34:
        /*00c0*/ 	.word	0x00000008
.L_35:


//--------------------- .nv.callgraph             --------------------------
	.section	.nv.callgraph,"",@"SHT_CUDA_CALLGRAPH"
	.align	4
	.sectionentsize	8
	.align		4
        /*0000*/ 	.word	0x00000000
	.align		4
        /*0004*/ 	.word	0xffffffff
	.align		4
        /*0008*/ 	.word	0x00000000
	.align		4
        /*000c*/ 	.word	0xfffffffe
	.align		4
        /*0010*/ 	.word	0x00000000
	.align		4
        /*0014*/ 	.word	0xfffffffd
	.align		4
        /*0018*/ 	.word	0x00000000
	.align		4
        /*001c*/ 	.word	0xfffffffc


//--------------------- .nv.constant4             --------------------------
	.section	.nv.constant4,"a",@progbits
	.align	8
	.align		8
.nv.constant4:
        /*0000*/ 	.dword	_$_str
	.align		8
        /*0008*/ 	.dword	_$_str_$_2


//--------------------- .text.triton_poi_fused__native_batch_norm_legit_no_training_convolution_7 --------------------------
	.section	.text.triton_poi_fused__native_batch_norm_legit_no_training_convolution_7,"ax",@progbits
	.align	128
        .global         triton_poi_fused__native_batch_norm_legit_no_training_convolution_7
        .type           triton_poi_fused__native_batch_norm_legit_no_training_convolution_7,@function
        .size           triton_poi_fused__native_batch_norm_legit_no_training_convolution_7,(.L_x_1 - triton_poi_fused__native_batch_norm_legit_no_training_convolution_7)
        .other          triton_poi_fused__native_batch_norm_legit_no_training_convolution_7,@"STO_CUDA_ENTRY STV_DEFAULT"
triton_poi_fused__native_batch_norm_legit_no_training_convolution_7:
.text.triton_poi_fused__native_batch_norm_legit_no_training_convolution_7:
[----:B------:R-:W0:Y:S01]  /*0000*/  LDC R1, c[0x0][0x28] ;  /* 0x00000a00ff017b82 */ /* 0x000e220000000800 */
[----:B------:R-:W1:Y:S01]  /*0010*/  S2R R0, SR_TID.X ;  /* 0x0000000000007919 */ /* 0x000e620000002100 */
[----:B------:R-:W-:Y:S01]  /*0020*/  CS2R R16, SRZ ;  /* 0x0000000000107805 */ /* 0x000fe2000001ff00 */
[----:B------:R-:W-:-:S05]  /*0030*/  ULDC.64 UR4, c[0x0][0x208] ;  /* 0x0000820000047ab9 */ /* 0x000fca0000000a00 */
[----:B------:R-:W2:Y:S01]  /*0040*/  LDC.64 R14, c[0x0][0x218] ;  /* 0x00008600ff0e7b82 */ /* 0x000ea20000000a00 */
[----:B------:R-:W3:Y:S07]  /*0050*/  S2R R5, SR_CTAID.X ;  /* 0x0000000000057919 */ /* 0x000eee0000002500 */
[----:B------:R-:W4:Y:S08]  /*0060*/  LDC.64 R22, c[0x0][0x210] ;  /* 0x00008400ff167b82 */ /* 0x000f300000000a00 */
[----:B------:R-:W5:Y:S08]  /*0070*/  LDC.64 R20, c[0x0][0x220] ;  /* 0x00008800ff147b82 */ /* 0x000f700000000a00 */
[----:B------:R-:W2:Y:S01]  /*0080*/  LDC.64 R8, c[0x0][0x230] ;  /* 0x00008c00ff087b82 */ /* 0x000ea20000000a00 */
[----:B-1----:R-:W-:-:S07]  /*0090*/  SHF.L.U32 R0, R0, 0x1, RZ ;  /* 0x0000000100007819 */ /* 0x002fce00000006ff */
[----:B------:R-:W1:Y:S01]  /*00a0*/  LDC.64 R6, c[0x0][0x238] ;  /* 0x00008e00ff067b82 */ /* 0x000e620000000a00 */
[----:B---3--:R-:W-:Y:S02]  /*00b0*/  SHF.R.S32.HI R3, RZ, 0x17, R5 ;  /* 0x00000017ff037819 */ /* 0x008fe40000011405 */
[----:B------:R-:W-:Y:S02]  /*00c0*/  LOP3.LUT R0, R0, 0xfe, RZ, 0xc0, !PT ;  /* 0x000000fe00007812 */ /* 0x000fe400078ec0ff */
[----:B------:R-:W-:Y:S02]  /*00d0*/  SGXT R3, R3, 0x1 ;  /* 0x000000010303781a */ /* 0x000fe40000000200 */
[----:B------:R-:W-:Y:S02]  /*00e0*/  LEA R0, R5, R0, 0x8 ;  /* 0x0000000005007211 */ /* 0x000fe400078e40ff */
[----:B------:R-:W3:Y:S02]  /*00f0*/  LDC.64 R4, c[0x0][0x228] ;  /* 0x00008a00ff047b82 */ /* 0x000ee40000000a00 */
[----:B------:R-:W-:-:S02]  /*0100*/  LEA.HI R3, R3, R0, RZ, 0x4 ;  /* 0x0000000003037211 */ /* 0x000fc400078f20ff */
[----:B------:R-:W-:Y:S02]  /*0110*/  ISETP.GE.AND P4, PT, R0, 0x800, PT ;  /* 0x000008000000780c */ /* 0x000fe40003f86270 */
[----:B------:R-:W-:-:S04]  /*0120*/  SHF.R.S32.HI R3, RZ, 0x4, R3 ;  /* 0x00000004ff037819 */ /* 0x000fc80000011403 */
[----:B------:R-:W-:-:S04]  /*0130*/  LEA.HI R2, R3, R3, RZ, 0x5 ;  /* 0x0000000303027211 */ /* 0x000fc800078f28ff */
[----:B------:R-:W-:-:S04]  /*0140*/  LOP3.LUT R2, R2, 0xffffffe0, RZ, 0xc0, !PT ;  /* 0xffffffe002027812 */ /* 0x000fc800078ec0ff */
[----:B------:R-:W-:-:S05]  /*0150*/  IADD3 R19, R3, -R2, RZ ;  /* 0x8000000203137210 */ /* 0x000fca0007ffe0ff */
[----:B---3--:R-:W-:-:S05]  /*0160*/  IMAD.WIDE R4, R19, 0x4, R4 ;  /* 0x0000000413047825 */ /* 0x008fca00078e0204 */
[----:B------:R-:W3:Y:S04]  /*0170*/  @!P4 LDG.E.EL R16, desc[UR4][R4.64] ;  /* 0x000000040410c981 */ /* 0x000ee8000c2e1900 */
[----:B------:R4:W3:Y:S01]  /*0180*/  @!P4 LDG.E.EL R17, desc[UR4][R4.64] ;  /* 0x000000040411c981 */ /* 0x0008e2000c2e1900 */
[----:B------:R-:W-:Y:S02]  /*0190*/  CS2R R12, SRZ ;  /* 0x00000000000c7805 */ /* 0x000fe4000001ff00 */
[----:B------:R-:W-:Y:S02]  /*01a0*/  CS2R R10, SRZ ;  /* 0x00000000000a7805 */ /* 0x000fe4000001ff00 */
[----:B------:R-:W-:Y:S01]  /*01b0*/  CS2R R2, SRZ ;  /* 0x0000000000027805 */ /* 0x000fe2000001ff00 */
[----:B--2---:R-:W-:-:S05]  /*01c0*/  IMAD.WIDE R14, R19, 0x4, R14 ;  /* 0x00000004130e7825 */ /* 0x004fca00078e020e */
[----:B------:R-:W2:Y:S01]  /*01d0*/  @!P4 LDG.E.EL R13, desc[UR4][R14.64] ;  /* 0x000000040e0dc981 */ /* 0x000ea2000c2e1900 */
[----:B----4-:R-:W-:-:S03]  /*01e0*/  IMAD.WIDE R4, R0, 0x4, R22 ;  /* 0x0000000400047825 */ /* 0x010fc600078e0216 */
[----:B------:R-:W4:Y:S01]  /*01f0*/  @!P4 LDG.E.EL R10, desc[UR4][R14.64] ;  /* 0x000000040e0ac981 */ /* 0x000f22000c2e1900 */
[----:B-----5:R-:W-:-:S03]  /*0200*/  IMAD.WIDE R22, R19, 0x4, R20 ;  /* 0x0000000413167825 */ /* 0x020fc600078e0214 */
[----:B------:R-:W2:Y:S01]  /*0210*/  @!P4 LDG.E.64 R2, desc[UR4][R4.64] ;  /* 0x000000040402c981 */ /* 0x000ea2000c1e1b00 */
[C---:B0-----:R-:W-:Y:S01]  /*0220*/  IMAD.WIDE R8, R19.reuse, 0x4, R8 ;  /* 0x0000000413087825 */ /* 0x041fe200078e0208 */
[----:B------:R-:W-:Y:S02]  /*0230*/  CS2R R20, SRZ ;  /* 0x0000000000147805 */ /* 0x000fe4000001ff00 */
[----:B------:R-:W5:Y:S01]  /*0240*/  @!P4 LDG.E.EL R11, desc[UR4][R22.64] ;  /* 0x00000004160bc981 */ /* 0x000f62000c2e1900 */
[----:B-1----:R-:W-:Y:S01]  /*0250*/  IMAD.WIDE R6, R19, 0x4, R6 ;  /* 0x0000000413067825 */ /* 0x002fe200078e0206 */
[----:B------:R-:W-:Y:S02]  /*0260*/  CS2R R18, SRZ ;  /* 0x0000000000127805 */ /* 0x000fe4000001ff00 */
[----:B------:R-:W2:Y:S04]  /*0270*/  @!P4 LDG.E.EL R12, desc[UR4][R22.64] ;  /* 0x00000004160cc981 */ /* 0x000ea8000c2e1900 */
[----:B------:R-:W2:Y:S04]  /*0280*/  @!P4 LDG.E.EL R21, desc[UR4][R8.64] ;  /* 0x000000040815c981 */ /* 0x000ea8000c2e1900 */
[----:B------:R0:W2:Y:S04]  /*0290*/  @!P4 LDG.E.EL R20, desc[UR4][R8.64] ;  /* 0x000000040814c981 */ /* 0x0000a8000c2e1900 */
[----:B------:R-:W2:Y:S04]  /*02a0*/  @!P4 LDG.E.EL R18, desc[UR4][R6.64] ;  /* 0x000000040612c981 */ /* 0x000ea8000c2e1900 */
[----:B------:R1:W2:Y:S01]  /*02b0*/  @!P4 LDG.E.EL R19, desc[UR4][R6.64] ;  /* 0x000000040613c981 */ /* 0x0002a2000c2e1900 */
[----:B0-----:R-:W-:Y:S01]  /*02c0*/  HFMA2.MMA R8, -RZ, RZ, 1.625, 0 ;  /* 0x3e800000ff087435 */ /* 0x001fe200000001ff */
[----:B-1----:R-:W0:Y:S02]  /*02d0*/  LDC.64 R6, c[0x0][0x240] ;  /* 0x00009000ff067b82 */ /* 0x002e240000000a00 */
[----:B0-----:R-:W-:-:S04]  /*02e0*/  IMAD.WIDE R6, R0, 0x4, R6 ;  /* 0x0000000400067825 */ /* 0x001fc800078e0206 */
[----:B---3--:R-:W-:Y:S01]  /*02f0*/  FADD R16, R16, 9.9999997473787516356e-06 ;  /* 0x3727c5ac10107421 */ /* 0x008fe20000000000 */
[----:B------:R-:W-:-:S03]  /*0300*/  FADD R17, R17, 9.9999997473787516356e-06 ;  /* 0x3727c5ac11117421 */ /* 0x000fc60000000000 */
[----:B------:R-:W0:Y:S08]  /*0310*/  MUFU.SQRT R14, R16 ;  /* 0x00000010000e7308 */ /* 0x000e300000002000 */
[----:B------:R-:W1:Y:S01]  /*0320*/  MUFU.SQRT R15, R17 ;  /* 0x00000011000f7308 */ /* 0x000e620000002000 */
[C---:B0-----:R-:W-:Y:S02]  /*0330*/  FSETP.GT.AND P0, PT, R14.reuse, 8.50705917302346158658e+37, PT ;  /* 0x7e8000000e00780b */ /* 0x041fe40003f04000 */
[----:B------:R-:W-:-:S02]  /*0340*/  FSETP.GEU.AND P2, PT, R14, 1.175494350822287508e-38, PT ;  /* 0x008000000e00780b */ /* 0x000fc40003f4e000 */
[C---:B-1----:R-:W-:Y:S02]  /*0350*/  FSETP.GT.AND P1, PT, R15.reuse, 8.50705917302346158658e+37, PT ;  /* 0x7e8000000f00780b */ /* 0x042fe40003f24000 */
[----:B------:R-:W-:-:S07]  /*0360*/  FSETP.GEU.AND P3, PT, R15, 1.175494350822287508e-38, PT ;  /* 0x008000000f00780b */ /* 0x000fce0003f6e000 */
[----:B------:R-:W-:-:S04]  /*0370*/  @P0 FMUL R14, R14, 0.25 ;  /* 0x3e8000000e0e0820 */ /* 0x000fc80000400000 */
[----:B------:R-:W-:Y:S01]  /*0380*/  @!P2 FMUL R14, R14, 16777216 ;  /* 0x4b8000000e0ea820 */ /* 0x000fe20000400000 */
[----:B------:R-:W-:-:S04]  /*0390*/  @P1 FMUL R15, R15, 0.25 ;  /* 0x3e8000000f0f1820 */ /* 0x000fc80000400000 */
[----:B------:R-:W-:Y:S01]  /*03a0*/  @!P3 FMUL R15, R15, 16777216 ;  /* 0x4b8000000f0fb820 */ /* 0x000fe20000400000 */
[----:B------:R-:W0:Y:S01]  /*03b0*/  MUFU.RCP R14, R14 ;  /* 0x0000000e000e7308 */ /* 0x000e220000001000 */
[----:B------:R-:W-:-:S07]  /*03c0*/  FSEL R9, R8, 1, P0 ;  /* 0x3f80000008097808 */ /* 0x000fce0000000000 */
[----:B------:R-:W1:Y:S01]  /*03d0*/  MUFU.RCP R15, R15 ;  /* 0x0000000f000f7308 */ /* 0x000e620000001000 */
[----:B------:R-:W-:Y:S01]  /*03e0*/  FSEL R8, R8, 1, P1 ;  /* 0x3f80000008087808 */ /* 0x000fe20000800000 */
[----:B------:R-:W-:Y:S01]  /*03f0*/  @!P2 FMUL R9, R9, 16777216 ;  /* 0x4b8000000909a820 */ /* 0x000fe20000400000 */
[----:B--2---:R-:W-:Y:S01]  /*0400*/  FADD R2, R13, R2 ;  /* 0x000000020d027221 */ /* 0x004fe20000000000 */
[----:B----4-:R-:W-:Y:S02]  /*0410*/  FADD R3, R10, R3 ;  /* 0x000000030a037221 */ /* 0x010fe40000000000 */
[----:B------:R-:W-:Y:S01]  /*0420*/  @!P3 FMUL R8, R8, 16777216 ;  /* 0x4b8000000808b820 */ /* 0x000fe20000400000 */
[----:B0-----:R-:W-:Y:S01]  /*0430*/  FMUL R14, R14, R9 ;  /* 0x000000090e0e7220 */ /* 0x001fe20000400000 */
[----:B-----5:R-:W-:Y:S01]  /*0440*/  FADD R11, R2, -R11 ;  /* 0x8000000b020b7221 */ /* 0x020fe20000000000 */
[----:B------:R-:W-:Y:S01]  /*0450*/  FADD R12, R3, -R12 ;  /* 0x8000000c030c7221 */ /* 0x000fe20000000000 */
[----:B------:R0:W-:Y:S01]  /*0460*/  @!P4 STG.E.64 desc[UR4][R4.64], R2 ;  /* 0x000000020400c986 */ /* 0x0001e2000c101b04 */
[----:B-1----:R-:W-:Y:S01]  /*0470*/  FMUL R9, R15, R8 ;  /* 0x000000080f097220 */ /* 0x002fe20000400000 */
[----:B------:R-:W-:-:S03]  /*0480*/  FMUL R11, R11, R14 ;  /* 0x0000000e0b0b7220 */ /* 0x000fc60000400000 */
[----:B------:R-:W-:Y:S01]  /*0490*/  FMUL R12, R12, R9 ;  /* 0x000000090c0c7220 */ /* 0x000fe20000400000 */
[----:B------:R-:W-:-:S03]  /*04a0*/  FFMA R18, R11, R21, R18 ;  /* 0x000000150b127223 */ /* 0x000fc60000000012 */
[----:B------:R-:W-:Y:S01]  /*04b0*/  FFMA R19, R12, R20, R19 ;  /* 0x000000140c137223 */ /* 0x000fe20000000013 */
[----:B0-----:R-:W-:Y:S06]  /*04c0*/  @P4 EXIT ;  /* 0x000000000000494d */ /* 0x001fec0003800000 */
[----:B------:R-:W-:Y:S01]  /*04d0*/  STG.E.64 desc[UR4][R6.64], R18 ;  /* 0x0000001206007986 */ /* 0x000fe2000c101b04 */
[----:B------:R-:W-:Y:S05]  /*04e0*/  EXIT ;  /* 0x000000000000794d */ /* 0x000fea0003800000 */
.L_x_0:
[----:B------:R-:W-:-:S00]  /*04f0*/  BRA `(.L_x_0) ;  /* 0xfffffffc00fc7947 */ /* 0x000fc0000383ffff */
[----:B------:R-:W-:-:S00]  /*0500*/  NOP ;  /* 0x0000000000007918 */ /* 0x000fc00000000000 */
[----:B------:R-:W-:-:S00]  /*0510*/  NOP ;  /* 0x0000000000007918 */ /* 0x000fc00000000000 */
[----:B------:R-:W-:-:S00]  /*0520*/  NOP ;  /* 0x0000000000007918 */ /* 0x000fc00000000000 */
[----:B------:R-:W-:-:S00]  /*0530*/  NOP ;  /* 0x0000000000007918 */ /* 0x000fc00000000000 */
[----:B------:R-:W-:-:S00]  /*0540*/  NOP ;  /* 0x0000000000007918 */ /* 0x000fc00000000000 */
[----:B------:R-:W-:-:S00]  /*0550*/  NOP ;  /* 0x0000000000007918 */ /* 0x000fc00000000000 */
[----:B------:R-:W-:-:S00]  /*0560*/  NOP ;  /* 0x0000000000007918 */ /* 0x000fc00000000000 */
[----:B------:R-:W-:-:S00]  /*0570*/  NOP ;  /* 0x0000000000007918 */ /* 0x000fc00000000000 */
.L_x_1:


//--------------------- .nv.global.init           --------------------------
	.section	.nv.global.init,"aw",@progbits
.nv.global.init:
	.type		_$_str,@object
	.size		_$_str,(_$_str_$_2 - _$_str)
_$_str:
        /*0000*/ 	.byte	0x5f, 0x5f, 0x43, 0x55, 0x44, 0x41, 0x5f, 0x46, 0x54, 0x5a, 0x00
	.type		_$_str_$_2,@object
	.size		_$_str_$_2,(.L_1 - _$_str_$_2)
_$_str_$_2:
        /*000b*/ 	.byte	0x5f, 0x5f, 0x43, 0x55, 0x44, 0x41, 0x5f, 0x50, 0x52, 0x45, 0x43, 0x5f, 0x53, 0x51, 0x52, 0x54
        /*001b*/ 	.byte	0x00
.L_1:


//--------------------- .nv.constant0.triton_poi_fused__native_batch_norm_legit_no_training_convolution_7 --------------------------
	.section	.nv.constant0.triton_poi_fused__native_batch_norm_legit_no_training_convolution_7,"a",@progbits
	.sectionflags	@""
	.align	4
.nv.constant0.triton_poi_fused__native_batch_norm_legit_no_training_convolution_7:
	.zero		588
